//
// Generated by NVIDIA NVVM Compiler
//
// Compiler Build ID: CL-36424714
// Cuda compilation tools, release 13.0, V13.0.88
// Based on NVVM 20.0.0
//

.version 9.0
.target sm_100
.address_size 64

	// .globl	default_function_kernel_1

.visible .entry default_function_kernel_1(
	.param .u64 .ptr .align 1 default_function_kernel_1_param_0,
	.param .u64 .ptr .align 1 default_function_kernel_1_param_1
)
{
	.reg .pred 	%p<19>;
	.reg .b32 	%r<28>;
	.reg .b32 	%f<78>;
	.reg .b64 	%rd<9>;

	ld.param.u64 	%rd1, [default_function_kernel_1_param_0];
	ld.param.u64 	%rd2, [default_function_kernel_1_param_1];
	cvta.to.global.u64 	%rd3, %rd2;
	mov.u32 	%r1, %ctaid.x;
	mul.wide.u32 	%rd4, %r1, 4;
	add.s64 	%rd5, %rd3, %rd4;
	ld.global.nc.f32 	%f1, [%rd5];
	abs.f32 	%f2, %f1;
	mov.f32 	%f25, 0f3F800000;
	sub.f32 	%f26, %f25, %f2;
	rcp.approx.ftz.f32 	%f27, %f26;
	add.f32 	%f28, %f27, %f27;
	mul.f32 	%f29, %f2, %f28;
	setp.gt.f32 	%p1, %f2, 0f7E800000;
	selp.f32 	%f3, 0fC0000000, %f29, %p1;
	add.rz.f32 	%f30, %f3, %f25;
	mov.b32 	%r13, %f30;
	add.s32 	%r14, %r13, -1061158912;
	and.b32  	%r15, %r14, -8388608;
	mov.b32 	%r2, %f3;
	sub.s32 	%r16, %r2, %r15;
	mov.b32 	%f31, %r16;
	sub.s32 	%r17, 1082130432, %r15;
	mov.b32 	%f32, %r17;
	fma.rn.f32 	%f33, %f32, 0f3E800000, 0fBF800000;
	add.f32 	%f34, %f33, %f31;
	cvt.rn.f32.s32 	%f35, %r15;
	mul.f32 	%f36, %f35, 0f34000000;
	fma.rn.f32 	%f37, %f34, 0fBD39BF78, 0f3DD80012;
	fma.rn.f32 	%f38, %f37, %f34, 0fBE0778E0;
	fma.rn.f32 	%f39, %f38, %f34, 0f3E146475;
	fma.rn.f32 	%f40, %f39, %f34, 0fBE2A68DD;
	fma.rn.f32 	%f41, %f40, %f34, 0f3E4CAF9E;
	fma.rn.f32 	%f42, %f41, %f34, 0fBE800042;
	fma.rn.f32 	%f43, %f42, %f34, 0f3EAAAAE6;
	fma.rn.f32 	%f44, %f43, %f34, 0fBF000000;
	mul.f32 	%f45, %f34, %f44;
	fma.rn.f32 	%f46, %f45, %f34, %f34;
	fma.rn.f32 	%f74, %f36, 0f3F317218, %f46;
	setp.lt.u32 	%p2, %r2, 2139095040;
	@%p2 bra 	$L__BB0_2;
	setp.gt.s32 	%p3, %r2, -1082130432;
	fma.rn.f32 	%f47, %f3, 0f7F800000, 0f7F800000;
	selp.f32 	%f48, %f47, %f74, %p3;
	setp.eq.f32 	%p4, %f3, 0f00000000;
	selp.f32 	%f74, 0f80000000, %f48, %p4;
$L__BB0_2:
	mov.f32 	%f49, 0f3F000000;
	copysign.f32 	%f50, %f1, %f49;
	mul.f32 	%f7, %f50, %f74;
	abs.f32 	%f77, %f7;
	setp.lt.f32 	%p5, %f77, %f2;
	@%p5 bra 	$L__BB0_14;
	mul.f32 	%f9, %f2, 0f4B000000;
	setp.gtu.f32 	%p6, %f77, %f9;
	@%p6 bra 	$L__BB0_10;
	div.approx.f32 	%f51, %f77, %f2;
	cvt.rzi.f32.f32 	%f75, %f51;
	neg.f32 	%f11, %f2;
	fma.rn.f32 	%f12, %f11, %f75, %f77;
	mov.b32 	%r3, %f12;
	mov.b32 	%r18, %f2;
	setp.lt.u32 	%p7, %r3, %r18;
	@%p7 bra 	$L__BB0_9;
	setp.lt.u32 	%p8, %r3, -2147483647;
	@%p8 bra 	$L__BB0_7;
	add.f32 	%f56, %f75, 0fBF800000;
	setp.lt.f32 	%p11, %f12, %f11;
	add.f32 	%f57, %f56, 0fBF800000;
	selp.f32 	%f75, %f57, %f56, %p11;
	bra.uni 	$L__BB0_9;
$L__BB0_7:
	add.f32 	%f75, %f75, 0f3F800000;
	add.f32 	%f52, %f2, %f2;
	setp.ltu.f32 	%p9, %f12, %f52;
	@%p9 bra 	$L__BB0_9;
	add.f32 	%f53, %f75, 0f3F800000;
	fma.rn.f32 	%f54, %f2, 0fC0400000, %f12;
	setp.ge.f32 	%p10, %f54, 0f00000000;
	add.f32 	%f55, %f53, 0f3F800000;
	selp.f32 	%f75, %f55, %f53, %p10;
$L__BB0_9:
	fma.rn.f32 	%f77, %f11, %f75, %f77;
	bra.uni 	$L__BB0_14;
$L__BB0_10:
	mov.b32 	%r4, %f77;
	mov.b32 	%r19, %f9;
	and.b32  	%r5, %r19, -8388608;
	and.b32  	%r20, %r4, 8388607;
	or.b32  	%r26, %r20, 1065353216;
	and.b32  	%r21, %r19, 8388607;
	or.b32  	%r7, %r21, 1065353216;
	mov.b32 	%f76, %r26;
	sub.s32 	%r22, %r4, %r5;
	and.b32  	%r23, %r22, -8388608;
	add.s32 	%r27, %r23, 192937984;
	setp.eq.s32 	%p12, %r27, 0;
	@%p12 bra 	$L__BB0_13;
	mov.b32 	%f58, %r7;
	rcp.approx.ftz.f32 	%f19, %f58;
	neg.f32 	%f20, %f58;
$L__BB0_12:
	min.u32 	%r24, %r27, 192937984;
	add.s32 	%r25, %r26, %r24;
	mov.b32 	%f59, %r25;
	mul.f32 	%f60, %f19, %f59;
	fma.rn.f32 	%f61, %f20, %f60, %f59;
	fma.rn.f32 	%f62, %f61, %f19, %f60;
	fma.rn.f32 	%f63, %f20, %f62, %f59;
	fma.rz.f32 	%f64, %f63, %f19, %f62;
	cvt.rzi.f32.f32 	%f65, %f64;
	fma.rn.f32 	%f76, %f20, %f65, %f59;
	sub.s32 	%r27, %r27, %r24;
	mov.b32 	%r26, %f76;
	setp.ne.s32 	%p13, %r27, 0;
	setp.ne.s32 	%p14, %r26, 0;
	and.pred  	%p15, %p13, %p14;
	@%p15 bra 	$L__BB0_12;
$L__BB0_13:
	mov.b32 	%f67, %r5;
	setp.leu.f32 	%p16, %f2, 0f00000000;
	setp.gt.u32 	%p17, %r4, 2139095039;
	selp.f32 	%f68, 0f7FFFFFFF, %f67, %p17;
	selp.f32 	%f69, 0f7FFFFFFF, %f68, %p16;
	mul.f32 	%f70, %f76, 0f34000000;
	mul.f32 	%f77, %f69, %f70;
$L__BB0_14:
	cvta.to.global.u64 	%rd6, %rd1;
	abs.f32 	%f71, %f77;
	setp.nan.f32 	%p18, %f71, %f71;
	copysign.f32 	%f72, %f7, %f77;
	selp.f32 	%f73, %f77, %f72, %p18;
	add.s64 	%rd8, %rd6, %rd4;
	st.global.f32 	[%rd8], %f73;
	ret;

}
	// .globl	default_function_kernel_2
.visible .entry default_function_kernel_2(
	.param .u64 .ptr .align 1 default_function_kernel_2_param_0,
	.param .u64 .ptr .align 1 default_function_kernel_2_param_1
)
.maxntid 4
{
	.reg .pred 	%p<3>;
	.reg .b32 	%r<5>;
	.reg .b32 	%f<20>;
	.reg .b64 	%rd<8>;

	ld.param.u64 	%rd1, [default_function_kernel_2_param_0];
	ld.param.u64 	%rd2, [default_function_kernel_2_param_1];
	cvta.to.global.u64 	%rd3, %rd1;
	cvta.to.global.u64 	%rd4, %rd2;
	mov.u32 	%r1, %ctaid.x;
	shl.b32 	%r2, %r1, 2;
	mov.u32 	%r3, %tid.x;
	or.b32  	%r4, %r2, %r3;
	mul.wide.u32 	%rd5, %r4, 4;
	add.s64 	%rd6, %rd4, %rd5;
	ld.global.nc.f32 	%f1, [%rd6];
	abs.f32 	%f2, %f1;
	setp.gt.f32 	%p1, %f2, 0f3F800000;
	rcp.approx.ftz.f32 	%f3, %f2;
	selp.f32 	%f4, %f3, %f2, %p1;
	mul.f32 	%f5, %f4, %f4;
	fma.rn.f32 	%f6, %f5, 0f3B2090AA, 0fBC6BE14F;
	fma.rn.f32 	%f7, %f6, %f5, 0f3D23397E;
	fma.rn.f32 	%f8, %f7, %f5, 0fBD948A7A;
	fma.rn.f32 	%f9, %f8, %f5, 0f3DD76B21;
	fma.rn.f32 	%f10, %f9, %f5, 0fBE111E88;
	fma.rn.f32 	%f11, %f10, %f5, 0f3E4CAF60;
	fma.rn.f32 	%f12, %f11, %f5, 0fBEAAAA27;
	mul.f32 	%f13, %f5, %f12;
	fma.rn.f32 	%f14, %f13, %f4, %f4;
	neg.f32 	%f15, %f14;
	fma.rn.f32 	%f16, 0f3F6EE581, 0f3FD774EB, %f15;
	selp.f32 	%f17, %f16, %f14, %p1;
	setp.num.f32 	%p2, %f2, %f2;
	copysign.f32 	%f18, %f1, %f17;
	selp.f32 	%f19, %f18, %f17, %p2;
	add.s64 	%rd7, %rd3, %rd5;
	st.global.f32 	[%rd7], %f19;
	ret;

}
	// .globl	default_function_kernel
.visible .entry default_function_kernel(
	.param .u64 .ptr .align 1 default_function_kernel_param_0,
	.param .u64 .ptr .align 1 default_function_kernel_param_1
)
.maxntid 32
{
	.reg .b32 	%r<5>;
	.reg .b32 	%f<3>;
	.reg .b64 	%rd<8>;

	ld.param.u64 	%rd1, [default_function_kernel_param_0];
	ld.param.u64 	%rd2, [default_function_kernel_param_1];
	cvta.to.global.u64 	%rd3, %rd1;
	cvta.to.global.u64 	%rd4, %rd2;
	mov.u32 	%r1, %ctaid.x;
	shl.b32 	%r2, %r1, 5;
	mov.u32 	%r3, %tid.x;
	or.b32  	%r4, %r2, %r3;
	mul.wide.u32 	%rd5, %r4, 4;
	add.s64 	%rd6, %rd4, %rd5;
	ld.global.nc.f32 	%f1, [%rd6];
	cvt.rpi.f32.f32 	%f2, %f1;
	add.s64 	%rd7, %rd3, %rd5;
	st.global.f32 	[%rd7], %f2;
	ret;

}
	// .globl	default_function_kernel_3
.visible .entry default_function_kernel_3(
	.param .u64 .ptr .align 1 default_function_kernel_3_param_0,
	.param .u64 .ptr .align 1 default_function_kernel_3_param_1
)
.maxntid 32
{
	.reg .b32 	%r<5>;
	.reg .b32 	%f<4>;
	.reg .b64 	%rd<8>;

	ld.param.u64 	%rd1, [default_function_kernel_3_param_0];
	ld.param.u64 	%rd2, [default_function_kernel_3_param_1];
	cvta.to.global.u64 	%rd3, %rd1;
	cvta.to.global.u64 	%rd4, %rd2;
	mov.u32 	%r1, %ctaid.x;
	shl.b32 	%r2, %r1, 5;
	mov.u32 	%r3, %tid.x;
	or.b32  	%r4, %r2, %r3;
	mul.wide.u32 	%rd5, %r4, 4;
	add.s64 	%rd6, %rd4, %rd5;
	ld.global.nc.f32 	%f1, [%rd6];
	mul.f32 	%f2, %f1, 0f3FB8AA3B;
	ex2.approx.f32 	%f3, %f2;
	add.s64 	%rd7, %rd3, %rd5;
	st.global.f32 	[%rd7], %f3;
	ret;

}


// ===== COMPILED SASS (sm_100) =====

	.target	sm_100

	.elftype	@"ET_EXEC"


//--------------------- .note.nv.tkinfo           --------------------------
	.section	.note.nv.tkinfo,"",@"SHT_NOTE"
	.sectionflags	@"SHF_NOTE_NV_TKINFO"
	.tkinfo
        /*0018*/ 	.word	0x00000002
        /*0030*/ 	.string	""
        /*0030*/ 	.string	"ptxas"
        /*0030*/ 	.string	"Cuda compilation tools, release 13.0, V13.0.88"
        /*0030*/ 	.string	"Build cuda_13.0.r13.0/compiler.36424714_0"
        /*0030*/ 	.string	"-arch sm_100 -m 64 "



//--------------------- .note.nv.cuinfo           --------------------------
	.section	.note.nv.cuinfo,"",@"SHT_NOTE"
	.sectionflags	@"SHF_NOTE_NV_CUINFO"
        /*0018*/ 	.short	0x0002
        /*001a*/ 	.short	0x0064
        /*001c*/ 	.short	0x0082
	.zero		2


//--------------------- .nv.info                  --------------------------
	.section	.nv.info,"",@"SHT_CUDA_INFO"
	.align	4


	//----- nvinfo : EIATTR_REGCOUNT
	.align		4
        /*0000*/ 	.byte	0x04, 0x2f
        /*0002*/ 	.short	(.L_1 - .L_0)
	.align		4
.L_0:
        /*0004*/ 	.word	index@(default_function_kernel_1)
        /*0008*/ 	.word	0x0000000d


	//----- nvinfo : EIATTR_FRAME_SIZE
	.align		4
.L_1:
        /*000c*/ 	.byte	0x04, 0x11
        /*000e*/ 	.short	(.L_3 - .L_2)
	.align		4
.L_2:
        /*0010*/ 	.word	index@(default_function_kernel_1)
        /*0014*/ 	.word	0x00000000


	//----- nvinfo : EIATTR_REGCOUNT
	.align		4
.L_3:
        /*0018*/ 	.byte	0x04, 0x2f
        /*001a*/ 	.short	(.L_5 - .L_4)
	.align		4
.L_4:
        /*001c*/ 	.word	index@(default_function_kernel_2)
        /*0020*/ 	.word	0x0000000c


	//----- nvinfo : EIATTR_FRAME_SIZE
	.align		4
.L_5:
        /*0024*/ 	.byte	0x04, 0x11
        /*0026*/ 	.short	(.L_7 - .L_6)
	.align		4
.L_6:
        /*0028*/ 	.word	index@(default_function_kernel_2)
        /*002c*/ 	.word	0x00000000


	//----- nvinfo : EIATTR_REGCOUNT
	.align		4
.L_7:
        /*0030*/ 	.byte	0x04, 0x2f
        /*0032*/ 	.short	(.L_9 - .L_8)
	.align		4
.L_8:
        /*0034*/ 	.word	index@(default_function_kernel)
        /*0038*/ 	.word	0x0000000c


	//----- nvinfo : EIATTR_FRAME_SIZE
	.align		4
.L_9:
        /*003c*/ 	.byte	0x04, 0x11
        /*003e*/ 	.short	(.L_11 - .L_10)
	.align		4
.L_10:
        /*0040*/ 	.word	index@(default_function_kernel)
        /*0044*/ 	.word	0x00000000


	//----- nvinfo : EIATTR_REGCOUNT
	.align		4
.L_11:
        /*0048*/ 	.byte	0x04, 0x2f
        /*004a*/ 	.short	(.L_13 - .L_12)
	.align		4
.L_12:
        /*004c*/ 	.word	index@(default_function_kernel_3)
        /*0050*/ 	.word	0x0000000c


	//----- nvinfo : EIATTR_FRAME_SIZE
	.align		4
.L_13:
        /*0054*/ 	.byte	0x04, 0x11
        /*0056*/ 	.short	(.L_15 - .L_14)
	.align		4
.L_14:
        /*0058*/ 	.word	index@(default_function_kernel_3)
        /*005c*/ 	.word	0x00000000


	//----- nvinfo : EIATTR_MIN_STACK_SIZE
	.align		4
.L_15:
        /*0060*/ 	.byte	0x04, 0x12
        /*0062*/ 	.short	(.L_17 - .L_16)
	.align		4
.L_16:
        /*0064*/ 	.word	index@(default_function_kernel_3)
        /*0068*/ 	.word	0x00000000


	//----- nvinfo : EIATTR_MIN_STACK_SIZE
	.align		4
.L_17:
        /*006c*/ 	.byte	0x04, 0x12
        /*006e*/ 	.short	(.L_19 - .L_18)
	.align		4
.L_18:
        /*0070*/ 	.word	index@(default_function_kernel)
        /*0074*/ 	.word	0x00000000


	//----- nvinfo : EIATTR_MIN_STACK_SIZE
	.align		4
.L_19:
        /*0078*/ 	.byte	0x04, 0x12
        /*007a*/ 	.short	(.L_21 - .L_20)
	.align		4
.L_20:
        /*007c*/ 	.word	index@(default_function_kernel_2)
        /*0080*/ 	.word	0x00000000


	//----- nvinfo : EIATTR_MIN_STACK_SIZE
	.align		4
.L_21:
        /*0084*/ 	.byte	0x04, 0x12
        /*0086*/ 	.short	(.L_23 - .L_22)
	.align		4
.L_22:
        /*0088*/ 	.word	index@(default_function_kernel_1)
        /*008c*/ 	.word	0x00000000
.L_23:


//--------------------- .nv.compat                --------------------------
	.section	.nv.compat,"",@"SHT_CUDA_COMPAT_INFO"
	.align	4
        /*0000*/ 	.byte	0x02, 0x09, 0x00, 0x00, 0x02, 0x02, 0x01, 0x00, 0x02, 0x05, 0x05, 0x00, 0x03, 0x07, 0x01, 0x01
        /*0010*/ 	.byte	0x02, 0x03, 0x00, 0x00, 0x02, 0x06, 0x01, 0x00, 0x04, 0x0b, 0x08, 0x00, 0x01, 0x00, 0x00, 0x00
        /*0020*/ 	.byte	0x00, 0x00, 0x00, 0x00


//--------------------- .nv.info.default_function_kernel_3 --------------------------
	.section	.nv.info.default_function_kernel_3,"",@"SHT_CUDA_INFO"
	.sectionflags	@""
	.align	4


	//----- nvinfo : EIATTR_CUDA_API_VERSION
	.align		4
        /*0000*/ 	.byte	0x04, 0x37
        /*0002*/ 	.short	(.L_25 - .L_24)
.L_24:
        /*0004*/ 	.word	0x00000082


	//----- nvinfo : EIATTR_KPARAM_INFO
	.align		4
.L_25:
        /*0008*/ 	.byte	0x04, 0x17
        /*000a*/ 	.short	(.L_27 - .L_26)
.L_26:
        /*000c*/ 	.word	0x00000000
        /*0010*/ 	.short	0x0001
        /*0012*/ 	.short	0x0008
        /*0014*/ 	.byte	0x00, 0xf5, 0x21, 0x00


	//----- nvinfo : EIATTR_KPARAM_INFO
	.align		4
.L_27:
        /*0018*/ 	.byte	0x04, 0x17
        /*001a*/ 	.short	(.L_29 - .L_28)
.L_28:
        /*001c*/ 	.word	0x00000000
        /*0020*/ 	.short	0x0000
        /*0022*/ 	.short	0x0000
        /*0024*/ 	.byte	0x00, 0xf5, 0x21, 0x00


	//----- nvinfo : EIATTR_SPARSE_MMA_MASK
	.align		4
.L_29:
        /*0028*/ 	.byte	0x03, 0x50
        /*002a*/ 	.short	0x0000


	//----- nvinfo : EIATTR_MAXREG_COUNT
	.align		4
        /*002c*/ 	.byte	0x03, 0x1b
        /*002e*/ 	.short	0x00ff


	//----- nvinfo : EIATTR_MERCURY_ISA_VERSION
	.align		4
        /*0030*/ 	.byte	0x03, 0x5f
        /*0032*/ 	.short	0x0101


	//----- nvinfo : EIATTR_VRC_CTA_INIT_COUNT
	.align		4
        /*0034*/ 	.byte	0x02, 0x4a
	.zero		1
	.zero		1


	//----- nvinfo : EIATTR_EXIT_INSTR_OFFSETS
	.align		4
        /*0038*/ 	.byte	0x04, 0x1c
        /*003a*/ 	.short	(.L_31 - .L_30)


	//   ....[0]....
.L_30:
        /*003c*/ 	.word	0x00000110


	//----- nvinfo : EIATTR_MAX_THREADS
	.align		4
.L_31:
        /*0040*/ 	.byte	0x04, 0x05
        /*0042*/ 	.short	(.L_33 - .L_32)
.L_32:
        /*0044*/ 	.word	0x00000020
        /*0048*/ 	.word	0x00000001
        /*004c*/ 	.word	0x00000001


	//----- nvinfo : EIATTR_CBANK_PARAM_SIZE
	.align		4
.L_33:
        /*0050*/ 	.byte	0x03, 0x19
        /*0052*/ 	.short	0x0010


	//----- nvinfo : EIATTR_PARAM_CBANK
	.align		4
        /*0054*/ 	.byte	0x04, 0x0a
        /*0056*/ 	.short	(.L_35 - .L_34)
	.align		4
.L_34:
        /*0058*/ 	.word	index@(.nv.constant0.default_function_kernel_3)
        /*005c*/ 	.short	0x0380
        /*005e*/ 	.short	0x0010


	//----- nvinfo : EIATTR_SW_WAR
	.align		4
.L_35:
        /*0060*/ 	.byte	0x04, 0x36
        /*0062*/ 	.short	(.L_37 - .L_36)
.L_36:
        /*0064*/ 	.word	0x00000008
.L_37:


//--------------------- .nv.info.default_function_kernel --------------------------
	.section	.nv.info.default_function_kernel,"",@"SHT_CUDA_INFO"
	.sectionflags	@""
	.align	4


	//----- nvinfo : EIATTR_CUDA_API_VERSION
	.align		4
        /*0000*/ 	.byte	0x04, 0x37
        /*0002*/ 	.short	(.L_39 - .L_38)
.L_38:
        /*0004*/ 	.word	0x00000082


	//----- nvinfo : EIATTR_KPARAM_INFO
	.align		4
.L_39:
        /*0008*/ 	.byte	0x04, 0x17
        /*000a*/ 	.short	(.L_41 - .L_40)
.L_40:
        /*000c*/ 	.word	0x00000000
        /*0010*/ 	.short	0x0001
        /*0012*/ 	.short	0x0008
        /*0014*/ 	.byte	0x00, 0xf5, 0x21, 0x00


	//----- nvinfo : EIATTR_KPARAM_INFO
	.align		4
.L_41:
        /*0018*/ 	.byte	0x04, 0x17
        /*001a*/ 	.short	(.L_43 - .L_42)
.L_42:
        /*001c*/ 	.word	0x00000000
        /*0020*/ 	.short	0x0000
        /*0022*/ 	.short	0x0000
        /*0024*/ 	.byte	0x00, 0xf5, 0x21, 0x00


	//----- nvinfo : EIATTR_SPARSE_MMA_MASK
	.align		4
.L_43:
        /*0028*/ 	.byte	0x03, 0x50
        /*002a*/ 	.short	0x0000


	//----- nvinfo : EIATTR_MAXREG_COUNT
	.align		4
        /*002c*/ 	.byte	0x03, 0x1b
        /*002e*/ 	.short	0x00ff


	//----- nvinfo : EIATTR_MERCURY_ISA_VERSION
	.align		4
        /*0030*/ 	.byte	0x03, 0x5f
        /*0032*/ 	.short	0x0101


	//----- nvinfo : EIATTR_VRC_CTA_INIT_COUNT
	.align		4
        /*0034*/ 	.byte	0x02, 0x4a
	.zero		1
	.zero		1


	//----- nvinfo : EIATTR_EXIT_INSTR_OFFSETS
	.align		4
        /*0038*/ 	.byte	0x04, 0x1c
        /*003a*/ 	.short	(.L_45 - .L_44)


	//   ....[0]....
.L_44:
        /*003c*/ 	.word	0x000000d0


	//----- nvinfo : EIATTR_MAX_THREADS
	.align		4
.L_45:
        /*0040*/ 	.byte	0x04, 0x05
        /*0042*/ 	.short	(.L_47 - .L_46)
.L_46:
        /*0044*/ 	.word	0x00000020
        /*0048*/ 	.word	0x00000001
        /*004c*/ 	.word	0x00000001


	//----- nvinfo : EIATTR_CBANK_PARAM_SIZE
	.align		4
.L_47:
        /*0050*/ 	.byte	0x03, 0x19
        /*0052*/ 	.short	0x0010


	//----- nvinfo : EIATTR_PARAM_CBANK
	.align		4
        /*0054*/ 	.byte	0x04, 0x0a
        /*0056*/ 	.short	(.L_49 - .L_48)
	.align		4
.L_48:
        /*0058*/ 	.word	index@(.nv.constant0.default_function_kernel)
        /*005c*/ 	.short	0x0380
        /*005e*/ 	.short	0x0010


	//----- nvinfo : EIATTR_SW_WAR
	.align		4
.L_49:
        /*0060*/ 	.byte	0x04, 0x36
        /*0062*/ 	.short	(.L_51 - .L_50)
.L_50:
        /*0064*/ 	.word	0x00000008
.L_51:


//--------------------- .nv.info.default_function_kernel_2 --------------------------
	.section	.nv.info.default_function_kernel_2,"",@"SHT_CUDA_INFO"
	.sectionflags	@""
	.align	4


	//----- nvinfo : EIATTR_CUDA_API_VERSION
	.align		4
        /*0000*/ 	.byte	0x04, 0x37
        /*0002*/ 	.short	(.L_53 - .L_52)
.L_52:
        /*0004*/ 	.word	0x00000082


	//----- nvinfo : EIATTR_KPARAM_INFO
	.align		4
.L_53:
        /*0008*/ 	.byte	0x04, 0x17
        /*000a*/ 	.short	(.L_55 - .L_54)
.L_54:
        /*000c*/ 	.word	0x00000000
        /*0010*/ 	.short	0x0001
        /*0012*/ 	.short	0x0008
        /*0014*/ 	.byte	0x00, 0xf5, 0x21, 0x00


	//----- nvinfo : EIATTR_KPARAM_INFO
	.align		4
.L_55:
        /*0018*/ 	.byte	0x04, 0x17
        /*001a*/ 	.short	(.L_57 - .L_56)
.L_56:
        /*001c*/ 	.word	0x00000000
        /*0020*/ 	.short	0x0000
        /*0022*/ 	.short	0x0000
        /*0024*/ 	.byte	0x00, 0xf5, 0x21, 0x00


	//----- nvinfo : EIATTR_SPARSE_MMA_MASK
	.align		4
.L_57:
        /*0028*/ 	.byte	0x03, 0x50
        /*002a*/ 	.short	0x0000


	//----- nvinfo : EIATTR_MAXREG_COUNT
	.align		4
        /*002c*/ 	.byte	0x03, 0x1b
        /*002e*/ 	.short	0x00ff


	//----- nvinfo : EIATTR_MERCURY_ISA_VERSION
	.align		4
        /*0030*/ 	.byte	0x03, 0x5f
        /*0032*/ 	.short	0x0101


	//----- nvinfo : EIATTR_VRC_CTA_INIT_COUNT
	.align		4
        /*0034*/ 	.byte	0x02, 0x4a
	.zero		1
	.zero		1


	//----- nvinfo : EIATTR_EXIT_INSTR_OFFSETS
	.align		4
        /*0038*/ 	.byte	0x04, 0x1c
        /*003a*/ 	.short	(.L_59 - .L_58)


	//   ....[0]....
.L_58:
        /*003c*/ 	.word	0x000001f0


	//----- nvinfo : EIATTR_MAX_THREADS
	.align		4
.L_59:
        /*0040*/ 	.byte	0x04, 0x05
        /*0042*/ 	.short	(.L_61 - .L_60)
.L_60:
        /*0044*/ 	.word	0x00000004
        /*0048*/ 	.word	0x00000001
        /*004c*/ 	.word	0x00000001


	//----- nvinfo : EIATTR_CBANK_PARAM_SIZE
	.align		4
.L_61:
        /*0050*/ 	.byte	0x03, 0x19
        /*0052*/ 	.short	0x0010


	//----- nvinfo : EIATTR_PARAM_CBANK
	.align		4
        /*0054*/ 	.byte	0x04, 0x0a
        /*0056*/ 	.short	(.L_63 - .L_62)
	.align		4
.L_62:
        /*0058*/ 	.word	index@(.nv.constant0.default_function_kernel_2)
        /*005c*/ 	.short	0x0380
        /*005e*/ 	.short	0x0010


	//----- nvinfo : EIATTR_SW_WAR
	.align		4
.L_63:
        /*0060*/ 	.byte	0x04, 0x36
        /*0062*/ 	.short	(.L_65 - .L_64)
.L_64:
        /*0064*/ 	.word	0x00000008
.L_65:


//--------------------- .nv.info.default_function_kernel_1 --------------------------
	.section	.nv.info.default_function_kernel_1,"",@"SHT_CUDA_INFO"
	.sectionflags	@""
	.align	4


	//----- nvinfo : EIATTR_CUDA_API_VERSION
	.align		4
        /*0000*/ 	.byte	0x04, 0x37
        /*0002*/ 	.short	(.L_67 - .L_66)
.L_66:
        /*0004*/ 	.word	0x00000082


	//----- nvinfo : EIATTR_KPARAM_INFO
	.align		4
.L_67:
        /*0008*/ 	.byte	0x04, 0x17
        /*000a*/ 	.short	(.L_69 - .L_68)
.L_68:
        /*000c*/ 	.word	0x00000000
        /*0010*/ 	.short	0x0001
        /*0012*/ 	.short	0x0008
        /*0014*/ 	.byte	0x00, 0xf5, 0x21, 0x00


	//----- nvinfo : EIATTR_KPARAM_INFO
	.align		4
.L_69:
        /*0018*/ 	.byte	0x04, 0x17
        /*001a*/ 	.short	(.L_71 - .L_70)
.L_70:
        /*001c*/ 	.word	0x00000000
        /*0020*/ 	.short	0x0000
        /*0022*/ 	.short	0x0000
        /*0024*/ 	.byte	0x00, 0xf5, 0x21, 0x00


	//----- nvinfo : EIATTR_SPARSE_MMA_MASK
	.align		4
.L_71:
        /*0028*/ 	.byte	0x03, 0x50
        /*002a*/ 	.short	0x0000


	//----- nvinfo : EIATTR_MAXREG_COUNT
	.align		4
        /*002c*/ 	.byte	0x03, 0x1b
        /*002e*/ 	.short	0x00ff


	//----- nvinfo : EIATTR_MERCURY_ISA_VERSION
	.align		4
        /*0030*/ 	.byte	0x03, 0x5f
        /*0032*/ 	.short	0x0101


	//----- nvinfo : EIATTR_VRC_CTA_INIT_COUNT
	.align		4
        /*0034*/ 	.byte	0x02, 0x4a
	.zero		1
	.zero		1


	//----- nvinfo : EIATTR_EXIT_INSTR_OFFSETS
	.align		4
        /*0038*/ 	.byte	0x04, 0x1c
        /*003a*/ 	.short	(.L_73 - .L_72)


	//   ....[0]....
.L_72:
        /*003c*/ 	.word	0x00000710


	//----- nvinfo : EIATTR_CBANK_PARAM_SIZE
	.align		4
.L_73:
        /*0040*/ 	.byte	0x03, 0x19
        /*0042*/ 	.short	0x0010


	//----- nvinfo : EIATTR_PARAM_CBANK
	.align		4
        /*0044*/ 	.byte	0x04, 0x0a
        /*0046*/ 	.short	(.L_75 - .L_74)
	.align		4
.L_74:
        /*0048*/ 	.word	index@(.nv.constant0.default_function_kernel_1)
        /*004c*/ 	.short	0x0380
        /*004e*/ 	.short	0x0010


	//----- nvinfo : EIATTR_SW_WAR
	.align		4
.L_75:
        /*0050*/ 	.byte	0x04, 0x36
        /*0052*/ 	.short	(.L_77 - .L_76)
.L_76:
        /*0054*/ 	.word	0x00000008
.L_77:


//--------------------- .nv.callgraph             --------------------------
	.section	.nv.callgraph,"",@"SHT_CUDA_CALLGRAPH"
	.align	4
	.sectionentsize	8
	.align		4
        /*0000*/ 	.word	0x00000000
	.align		4
        /*0004*/ 	.word	0xffffffff
	.align		4
        /*0008*/ 	.word	0x00000000
	.align		4
        /*000c*/ 	.word	0xfffffffe
	.align		4
        /*0010*/ 	.word	0x00000000
	.align		4
        /*0014*/ 	.word	0xfffffffd
	.align		4
        /*0018*/ 	.word	0x00000000
	.align		4
        /*001c*/ 	.word	0xfffffffc


//--------------------- .text.default_function_kernel_3 --------------------------
	.section	.text.default_function_kernel_3,"ax",@progbits
	.align	128
        .global         default_function_kernel_3
        .type           default_function_kernel_3,@function
        .size           default_function_kernel_3,(.L_x_9 - default_function_kernel_3)
        .other          default_function_kernel_3,@"STO_CUDA_ENTRY STV_DEFAULT"
default_function_kernel_3:
.text.default_function_kernel_3:
[----:B------:R-:W-:Y:S01]  /*0000*/  LDC R1, c[0x0][0x37c] ;  /* 0x0000df00ff017b82 */ /* 0x000fe20000000800 */
[----:B------:R-:W0:Y:S07]  /*0010*/  S2R R7, SR_TID.X ;  /* 0x0000000000077919 */ /* 0x000e2e0000002100 */
[----:B------:R-:W1:Y:S01]  /*0020*/  S2UR UR4, SR_CTAID.X ;  /* 0x00000000000479c3 */ /* 0x000e620000002500 */
[----:B------:R-:W2:Y:S07]  /*0030*/  LDCU.64 UR6, c[0x0][0x358] ;  /* 0x00006b00ff0677ac */ /* 0x000eae0008000a00 */
[----:B------:R-:W3:Y:S08]  /*0040*/  LDC.64 R2, c[0x0][0x388] ;  /* 0x0000e200ff027b82 */ /* 0x000ef00000000a00 */
[----:B------:R-:W4:Y:S01]  /*0050*/  LDC.64 R4, c[0x0][0x380] ;  /* 0x0000e000ff047b82 */ /* 0x000f220000000a00 */
[----:B-1----:R-:W-:-:S06]  /*0060*/  USHF.L.U32 UR4, UR4, 0x5, URZ ;  /* 0x0000000504047899 */ /* 0x002fcc00080006ff */
[----:B0-----:R-:W-:-:S05]  /*0070*/  LOP3.LUT R7, R7, UR4, RZ, 0xfc, !PT ;  /* 0x0000000407077c12 */ /* 0x001fca000f8efcff */
[----:B---3--:R-:W-:-:S06]  /*0080*/  IMAD.WIDE.U32 R2, R7, 0x4, R2 ;  /* 0x0000000407027825 */ /* 0x008fcc00078e0002 */
[----:B--2---:R-:W2:Y:S01]  /*0090*/  LDG.E.CONSTANT R2, desc[UR6][R2.64] ;  /* 0x0000000602027981 */ /* 0x004ea2000c1e9900 */
[----:B----4-:R-:W-:-:S04]  /*00a0*/  IMAD.WIDE.U32 R4, R7, 0x4, R4 ;  /* 0x0000000407047825 */ /* 0x010fc800078e0004 */
[----:B--2---:R-:W-:-:S05]  /*00b0*/  FMUL R0, R2, 1.4426950216293334961 ;  /* 0x3fb8aa3b02007820 */ /* 0x004fca0000400000 */
[----:B------:R-:W-:-:S13]  /*00c0*/  FSETP.GEU.AND P0, PT, R0, -126, PT ;  /* 0xc2fc00000000780b */ /* 0x000fda0003f0e000 */
[----:B------:R-:W-:-:S04]  /*00d0*/  @!P0 FMUL R0, R0, 0.5 ;  /* 0x3f00000000008820 */ /* 0x000fc80000400000 */
[----:B------:R-:W0:Y:S02]  /*00e0*/  MUFU.EX2 R9, R0 ;  /* 0x0000000000097308 */ /* 0x000e240000000800 */
[----:B0-----:R-:W-:-:S05]  /*00f0*/  @!P0 FMUL R9, R9, R9 ;  /* 0x0000000909098220 */ /* 0x001fca0000400000 */
[----:B------:R-:W-:Y:S01]  /*0100*/  STG.E desc[UR6][R4.64], R9 ;  /* 0x0000000904007986 */ /* 0x000fe2000c101906 */
[----:B------:R-:W-:Y:S05]  /*0110*/  EXIT ;  /* 0x000000000000794d */ /* 0x000fea0003800000 */
.L_x_0:
[----:B------:R-:W-:-:S00]  /*0120*/  BRA `(.L_x_0) ;  /* 0xfffffffc00fc7947 */ /* 0x000fc0000383ffff */
[----:B------:R-:W-:-:S00]  /*0130*/  NOP ;  /* 0x0000000000007918 */ /* 0x000fc00000000000 */
        /* <DEDUP_REMOVED lines=12> */
.L_x_9:


//--------------------- .text.default_function_kernel --------------------------
	.section	.text.default_function_kernel,"ax",@progbits
	.align	128
        .global         default_function_kernel
        .type           default_function_kernel,@function
        .size           default_function_kernel,(.L_x_10 - default_function_kernel)
        .other          default_function_kernel,@"STO_CUDA_ENTRY STV_DEFAULT"
default_function_kernel:
.text.default_function_kernel:
        /* <DEDUP_REMOVED lines=10> */
[----:B----4-:R-:W-:Y:S01]  /*00a0*/  IMAD.WIDE.U32 R4, R7, 0x4, R4 ;  /* 0x0000000407047825 */ /* 0x010fe200078e0004 */
[----:B--2---:R-:W0:Y:S04]  /*00b0*/  FRND.CEIL R9, R2 ;  /* 0x0000000200097307 */ /* 0x004e280000209000 */
[----:B0-----:R-:W-:Y:S01]  /*00c0*/  STG.E desc[UR6][R4.64], R9 ;  /* 0x0000000904007986 */ /* 0x001fe2000c101906 */
[----:B------:R-:W-:Y:S05]  /*00d0*/  EXIT ;  /* 0x000000000000794d */ /* 0x000fea0003800000 */
.L_x_1:
        /* <DEDUP_REMOVED lines=10> */
.L_x_10:


//--------------------- .text.default_function_kernel_2 --------------------------
	.section	.text.default_function_kernel_2,"ax",@progbits
	.align	128
        .global         default_function_kernel_2
        .type           default_function_kernel_2,@function
        .size           default_function_kernel_2,(.L_x_11 - default_function_kernel_2)
        .other          default_function_kernel_2,@"STO_CUDA_ENTRY STV_DEFAULT"
default_function_kernel_2:
.text.default_function_kernel_2:
[----:B------:R-:W-:Y:S01]  /*0000*/  LDC R1, c[0x0][0x37c] ;  /* 0x0000df00ff017b82 */ /* 0x000fe20000000800 */
[----:B------:R-:W0:Y:S07]  /*0010*/  S2R R5, SR_TID.X ;  /* 0x0000000000057919 */ /* 0x000e2e0000002100 */
[----:B------:R-:W1:Y:S01]  /*0020*/  S2UR UR4, SR_CTAID.X ;  /* 0x00000000000479c3 */ /* 0x000e620000002500 */
[----:B------:R-:W2:Y:S07]  /*0030*/  LDCU.64 UR6, c[0x0][0x358] ;  /* 0x00006b00ff0677ac */ /* 0x000eae0008000a00 */
[----:B------:R-:W3:Y:S01]  /*0040*/  LDC.64 R2, c[0x0][0x388] ;  /* 0x0000e200ff027b82 */ /* 0x000ee20000000a00 */
[----:B-1----:R-:W-:-:S06]  /*0050*/  USHF.L.U32 UR4, UR4, 0x2, URZ ;  /* 0x0000000204047899 */ /* 0x002fcc00080006ff */
[----:B0-----:R-:W-:-:S05]  /*0060*/  LOP3.LUT R5, R5, UR4, RZ, 0xfc, !PT ;  /* 0x0000000405057c12 */ /* 0x001fca000f8efcff */
[----:B---3--:R-:W-:-:S05]  /*0070*/  IMAD.WIDE.U32 R2, R5, 0x4, R2 ;  /* 0x0000000405027825 */ /* 0x008fca00078e0002 */
[----:B--2---:R0:W2:Y:S01]  /*0080*/  LDG.E.CONSTANT R0, desc[UR6][R2.64] ;  /* 0x0000000602007981 */ /* 0x0040a2000c1e9900 */
[----:B------:R-:W-:Y:S01]  /*0090*/  HFMA2 R9, -RZ, RZ, 0.890625, -0.00056934356689453125 ;  /* 0x3b2090aaff097431 */ /* 0x000fe200000001ff */
[----:B------:R-:W-:Y:S01]  /*00a0*/  MOV R6, 0x3f6ee581 ;  /* 0x3f6ee58100067802 */ /* 0x000fe20000000f00 */
[----:B0-----:R-:W0:Y:S02]  /*00b0*/  LDC.64 R2, c[0x0][0x380] ;  /* 0x0000e000ff027b82 */ /* 0x001e240000000a00 */
[----:B0-----:R-:W-:Y:S01]  /*00c0*/  IMAD.WIDE.U32 R2, R5, 0x4, R2 ;  /* 0x0000000405027825 */ /* 0x001fe200078e0002 */
[----:B--2---:R-:W0:Y:S01]  /*00d0*/  MUFU.RCP R7, |R0| ;  /* 0x4000000000077308 */ /* 0x004e220000001000 */
[----:B------:R-:W-:-:S04]  /*00e0*/  FSETP.GT.AND P0, PT, |R0|, 1, PT ;  /* 0x3f8000000000780b */ /* 0x000fc80003f04200 */
[----:B0-----:R-:W-:-:S05]  /*00f0*/  FSEL R7, R7, |R0|, P0 ;  /* 0x4000000007077208 */ /* 0x001fca0000000000 */
[----:B------:R-:W-:-:S04]  /*0100*/  FMUL R4, R7, R7 ;  /* 0x0000000707047220 */ /* 0x000fc80000400000 */
[----:B------:R-:W-:-:S04]  /*0110*/  FFMA R9, R4, R9, -0.014396979473531246185 ;  /* 0xbc6be14f04097423 */ /* 0x000fc80000000009 */
[----:B------:R-:W-:-:S04]  /*0120*/  FFMA R9, R4, R9, 0.039849750697612762451 ;  /* 0x3d23397e04097423 */ /* 0x000fc80000000009 */
[----:B------:R-:W-:-:S04]  /*0130*/  FFMA R9, R4, R9, -0.072529748082160949707 ;  /* 0xbd948a7a04097423 */ /* 0x000fc80000000009 */
[----:B------:R-:W-:-:S04]  /*0140*/  FFMA R9, R4, R9, 0.10518480092287063599 ;  /* 0x3dd76b2104097423 */ /* 0x000fc80000000009 */
[----:B------:R-:W-:-:S04]  /*0150*/  FFMA R9, R4, R9, -0.14171802997589111328 ;  /* 0xbe111e8804097423 */ /* 0x000fc80000000009 */
[----:B------:R-:W-:-:S04]  /*0160*/  FFMA R9, R4, R9, 0.19988775253295898438 ;  /* 0x3e4caf6004097423 */ /* 0x000fc80000000009 */
[----:B------:R-:W-:-:S04]  /*0170*/  FFMA R9, R4, R9, -0.33332940936088562012 ;  /* 0xbeaaaa2704097423 */ /* 0x000fc80000000009 */
[----:B------:R-:W-:-:S04]  /*0180*/  FMUL R4, R4, R9 ;  /* 0x0000000904047220 */ /* 0x000fc80000400000 */
[----:B------:R-:W-:-:S04]  /*0190*/  FFMA R7, R7, R4, R7 ;  /* 0x0000000407077223 */ /* 0x000fc80000000007 */
[----:B------:R-:W-:Y:S01]  /*01a0*/  @P0 FFMA R7, R6, 1.6832555532455444336, -R7 ;  /* 0x3fd774eb06070823 */ /* 0x000fe20000000807 */
[----:B------:R-:W-:-:S04]  /*01b0*/  FSETP.NAN.AND P0, PT, |R0|, |R0|, PT ;  /* 0x400000000000720b */ /* 0x000fc80003f08200 */
[----:B------:R-:W-:-:S04]  /*01c0*/  LOP3.LUT R0, R7, 0x80000000, R0, 0xb8, !PT ;  /* 0x8000000007007812 */ /* 0x000fc800078eb800 */
[----:B------:R-:W-:-:S05]  /*01d0*/  FSEL R7, R0, R7, !P0 ;  /* 0x0000000700077208 */ /* 0x000fca0004000000 */
[----:B------:R-:W-:Y:S01]  /*01e0*/  STG.E desc[UR6][R2.64], R7 ;  /* 0x0000000702007986 */ /* 0x000fe2000c101906 */
[----:B------:R-:W-:Y:S05]  /*01f0*/  EXIT ;  /* 0x000000000000794d */ /* 0x000fea0003800000 */
.L_x_2:
        /* <DEDUP_REMOVED lines=16> */
.L_x_11:


//--------------------- .text.default_function_kernel_1 --------------------------
	.section	.text.default_function_kernel_1,"ax",@progbits
	.align	128
        .global         default_function_kernel_1
        .type           default_function_kernel_1,@function
        .size           default_function_kernel_1,(.L_x_12 - default_function_kernel_1)
        .other          default_function_kernel_1,@"STO_CUDA_ENTRY STV_DEFAULT"
default_function_kernel_1:
.text.default_function_kernel_1:
[----:B------:R-:W-:Y:S01]  /*0000*/  LDC R1, c[0x0][0x37c] ;  /* 0x0000df00ff017b82 */ /* 0x000fe20000000800 */
[----:B------:R-:W0:Y:S07]  /*0010*/  S2R R0, SR_CTAID.X ;  /* 0x0000000000007919 */ /* 0x000e2e0000002500 */
[----:B------:R-:W0:Y:S01]  /*0020*/  LDC.64 R2, c[0x0][0x388] ;  /* 0x0000e200ff027b82 */ /* 0x000e220000000a00 */
[----:B------:R-:W1:Y:S01]  /*0030*/  LDCU.64 UR4, c[0x0][0x358] ;  /* 0x00006b00ff0477ac */ /* 0x000e620008000a00 */
[----:B0-----:R-:W-:-:S06]  /*0040*/  IMAD.WIDE.U32 R2, R0, 0x4, R2 ;  /* 0x0000000400027825 */ /* 0x001fcc00078e0002 */
[----:B-1----:R-:W2:Y:S01]  /*0050*/  LDG.E.CONSTANT R2, desc[UR4][R2.64] ;  /* 0x0000000402027981 */ /* 0x002ea2000c1e9900 */
[----:B------:R-:W-:Y:S02]  /*0060*/  HFMA2 R8, -RZ, RZ, 1.625, 0 ;  /* 0x3e800000ff087431 */ /* 0x000fe400000001ff */
[C---:B--2---:R-:W-:Y:S01]  /*0070*/  FADD R4, -|R2|.reuse, 1 ;  /* 0x3f80000002047421 */ /* 0x044fe20000000300 */
[----:B------:R-:W-:-:S05]  /*0080*/  FSETP.GT.AND P0, PT, |R2|, 8.50705917302346158658e+37, PT ;  /* 0x7e8000000200780b */ /* 0x000fca0003f04200 */
[----:B------:R-:W0:Y:S02]  /*0090*/  MUFU.RCP R4, R4 ;  /* 0x0000000400047308 */ /* 0x000e240000001000 */
[----:B0-----:R-:W-:-:S04]  /*00a0*/  FADD R5, R4, R4 ;  /* 0x0000000404057221 */ /* 0x001fc80000000000 */
[----:B------:R-:W-:-:S05]  /*00b0*/  FMUL R5, |R2|, R5 ;  /* 0x0000000502057220 */ /* 0x000fca0000400200 */
[----:B------:R-:W-:-:S04]  /*00c0*/  FSEL R5, R5, -2, !P0 ;  /* 0xc000000005057808 */ /* 0x000fc80004000000 */
[C---:B------:R-:W-:Y:S01]  /*00d0*/  ISETP.GE.U32.AND P0, PT, R5.reuse, 0x7f800000, PT ;  /* 0x7f8000000500780c */ /* 0x040fe20003f06070 */
[----:B------:R-:W-:-:S03]  /*00e0*/  FADD.RZ R6, R5, 1 ;  /* 0x3f80000005067421 */ /* 0x000fc6000000c000 */
[----:B------:R-:W-:Y:S02]  /*00f0*/  ISETP.GT.AND P1, PT, R5, -0x40800000, P0 ;  /* 0xbf8000000500780c */ /* 0x000fe40000724270 */
[----:B------:R-:W-:-:S04]  /*0100*/  IADD3 R6, PT, PT, R6, -0x3f400000, RZ ;  /* 0xc0c0000006067810 */ /* 0x000fc80007ffe0ff */
[----:B------:R-:W-:-:S04]  /*0110*/  LOP3.LUT R6, R6, 0xff800000, RZ, 0xc0, !PT ;  /* 0xff80000006067812 */ /* 0x000fc800078ec0ff */
[----:B------:R-:W-:Y:S02]  /*0120*/  IADD3 R7, PT, PT, -R6, 0x40800000, RZ ;  /* 0x4080000006077810 */ /* 0x000fe40007ffe1ff */
[-C--:B------:R-:W-:Y:S02]  /*0130*/  IADD3 R3, PT, PT, R5, -R6.reuse, RZ ;  /* 0x8000000605037210 */ /* 0x080fe40007ffe0ff */
[----:B------:R-:W-:Y:S01]  /*0140*/  I2FP.F32.S32 R6, R6 ;  /* 0x0000000600067245 */ /* 0x000fe20000201400 */
[----:B------:R-:W-:Y:S01]  /*0150*/  FFMA R4, R7, R8, -1 ;  /* 0xbf80000007047423 */ /* 0x000fe20000000008 */
[----:B------:R-:W-:Y:S01]  /*0160*/  MOV R8, 0x3d39bf78 ;  /* 0x3d39bf7800087802 */ /* 0x000fe20000000f00 */
[----:B------:R-:W-:Y:S02]  /*0170*/  IMAD.MOV.U32 R7, RZ, RZ, 0x3f000000 ;  /* 0x3f000000ff077424 */ /* 0x000fe400078e00ff */
[----:B------:R-:W-:Y:S01]  /*0180*/  FADD R3, R3, R4 ;  /* 0x0000000403037221 */ /* 0x000fe20000000000 */
[----:B------:R-:W-:-:S03]  /*0190*/  FMUL R6, R6, 1.1920928955078125e-07 ;  /* 0x3400000006067820 */ /* 0x000fc60000400000 */
[----:B------:R-:W-:-:S04]  /*01a0*/  FFMA R4, R3, -R8, 0.10546888411045074463 ;  /* 0x3dd8001203047423 */ /* 0x000fc80000000808 */
[----:B------:R-:W-:-:S04]  /*01b0*/  FFMA R4, R3, R4, -0.13229703903198242188 ;  /* 0xbe0778e003047423 */ /* 0x000fc80000000004 */
[----:B------:R-:W-:-:S04]  /*01c0*/  FFMA R4, R3, R4, 0.14491446316242218018 ;  /* 0x3e14647503047423 */ /* 0x000fc80000000004 */
[----:B------:R-:W-:-:S04]  /*01d0*/  FFMA R4, R3, R4, -0.16641564667224884033 ;  /* 0xbe2a68dd03047423 */ /* 0x000fc80000000004 */
[----:B------:R-:W-:-:S04]  /*01e0*/  FFMA R4, R3, R4, 0.19988867640495300293 ;  /* 0x3e4caf9e03047423 */ /* 0x000fc80000000004 */
[----:B------:R-:W-:-:S04]  /*01f0*/  FFMA R4, R3, R4, -0.25000196695327758789 ;  /* 0xbe80004203047423 */ /* 0x000fc80000000004 */
[----:B------:R-:W-:-:S04]  /*0200*/  FFMA R4, R3, R4, 0.33333510160446166992 ;  /* 0x3eaaaae603047423 */ /* 0x000fc80000000004 */
[----:B------:R-:W-:-:S04]  /*0210*/  FFMA R4, R3, R4, -0.5 ;  /* 0xbf00000003047423 */ /* 0x000fc80000000004 */
[----:B------:R-:W-:-:S04]  /*0220*/  FMUL R4, R3, R4 ;  /* 0x0000000403047220 */ /* 0x000fc80000400000 */
[----:B------:R-:W-:Y:S01]  /*0230*/  FFMA R3, R3, R4, R3 ;  /* 0x0000000403037223 */ /* 0x000fe20000000003 */
[----:B------:R-:W-:-:S03]  /*0240*/  @P0 MOV R4, 0x7f800000 ;  /* 0x7f80000000040802 */ /* 0x000fc60000000f00 */
[----:B------:R-:W-:Y:S02]  /*0250*/  FFMA R3, R6, 0.69314718246459960938, R3 ;  /* 0x3f31721806037823 */ /* 0x000fe40000000003 */
[C---:B------:R-:W-:Y:S01]  /*0260*/  @P1 FFMA R3, R5.reuse, R4, +INF ;  /* 0x7f80000005031423 */ /* 0x040fe20000000004 */
[----:B------:R-:W-:Y:S02]  /*0270*/  @P0 FSETP.NEU.AND P1, PT, R5, RZ, PT ;  /* 0x000000ff0500020b */ /* 0x000fe40003f2d000 */
[----:B------:R-:W-:Y:S02]  /*0280*/  LOP3.LUT R4, R7, 0x80000000, R2, 0xb8, !PT ;  /* 0x8000000007047812 */ /* 0x000fe400078eb802 */
[----:B------:R-:W-:-:S05]  /*0290*/  @P0 FSEL R3, R3, -RZ, P1 ;  /* 0x800000ff03030208 */ /* 0x000fca0000800000 */
[----:B------:R-:W-:-:S04]  /*02a0*/  FMUL R3, R4, R3 ;  /* 0x0000000304037220 */ /* 0x000fc80000400000 */
[C---:B------:R-:W-:Y:S01]  /*02b0*/  FADD R7, |R3|.reuse, -RZ ;  /* 0x800000ff03077221 */ /* 0x040fe20000000200 */
[----:B------:R-:W-:-:S13]  /*02c0*/  FSETP.GEU.AND P0, PT, |R3|, |R2|, PT ;  /* 0x400000020300720b */ /* 0x000fda0003f0e200 */
[----:B------:R-:W-:Y:S05]  /*02d0*/  @!P0 BRA `(.L_x_3) ;  /* 0x0000000000f48947 */ /* 0x000fea0003800000 */
[----:B------:R-:W-:-:S05]  /*02e0*/  FMUL R4, |R2|, 8388608 ;  /* 0x4b00000002047820 */ /* 0x000fca0000400200 */
[----:B------:R-:W-:-:S13]  /*02f0*/  FSETP.GTU.AND P0, PT, R7, R4, PT ;  /* 0x000000040700720b */ /* 0x000fda0003f0c000 */
[----:B------:R-:W-:Y:S05]  /*0300*/  @P0 BRA `(.L_x_4) ;  /* 0x0000000000700947 */ /* 0x000fea0003800000 */
[C---:B------:R-:W-:Y:S01]  /*0310*/  FMUL R5, |R2|.reuse, 16777216 ;  /* 0x4b80000002057820 */ /* 0x040fe20000400200 */
[C---:B------:R-:W-:Y:S01]  /*0320*/  FSETP.GEU.AND P0, PT, |R2|.reuse, 1.175494350822287508e-38, PT ;  /* 0x008000000200780b */ /* 0x040fe20003f0e200 */
[----:B------:R-:W-:Y:S01]  /*0330*/  FMUL R4, R7, 16777216 ;  /* 0x4b80000007047820 */ /* 0x000fe20000400000 */
[----:B------:R-:W-:Y:S02]  /*0340*/  FADD R6, |R2|, -RZ ;  /* 0x800000ff02067221 */ /* 0x000fe40000000200 */
[----:B------:R-:W-:Y:S02]  /*0350*/  FSEL R5, R5, |R2|, !P0 ;  /* 0x4000000205057208 */ /* 0x000fe40004000000 */
[----:B------:R-:W-:-:S04]  /*0360*/  FSEL R4, R4, R7, !P0 ;  /* 0x0000000704047208 */ /* 0x000fc80004000000 */
[----:B------:R-:W0:Y:S02]  /*0370*/  MUFU.RCP R5, R5 ;  /* 0x0000000500057308 */ /* 0x000e240000001000 */
[----:B0-----:R-:W-:-:S06]  /*0380*/  FMUL R4, R5, R4 ;  /* 0x0000000405047220 */ /* 0x001fcc0000400000 */
[----:B------:R-:W0:Y:S02]  /*0390*/  FRND.TRUNC R4, R4 ;  /* 0x0000000400047307 */ /* 0x000e24000020d000 */
[----:B0-----:R-:W-:-:S05]  /*03a0*/  FFMA R9, -|R2|, R4, R7 ;  /* 0x0000000402097223 */ /* 0x001fca0000000307 */
[----:B------:R-:W-:-:S13]  /*03b0*/  ISETP.GE.U32.AND P0, PT, R9, R6, PT ;  /* 0x000000060900720c */ /* 0x000fda0003f06070 */
[----:B------:R-:W-:Y:S05]  /*03c0*/  @!P0 BRA `(.L_x_5) ;  /* 0x0000000000388947 */ /* 0x000fea0003800000 */
[----:B------:R-:W-:-:S04]  /*03d0*/  ISETP.GE.U32.AND P0, PT, R9, -0x7fffffff, PT ;  /* 0x800000010900780c */ /* 0x000fc80003f06070 */
[----:B------:R-:W-:-:S09]  /*03e0*/  FSETP.GEU.OR P1, PT, R9, -|R2|, !P0 ;  /* 0xc00000020900720b */ /* 0x000fd2000472e400 */
[----:B------:R-:W-:-:S04]  /*03f0*/  @P0 FADD R5, R4, -1 ;  /* 0xbf80000004050421 */ /* 0x000fc80000000000 */
[----:B------:R-:W-:-:S05]  /*0400*/  @!P1 FADD R5, R5, -1 ;  /* 0xbf80000005059421 */ /* 0x000fca0000000000 */
[----:B------:R-:W-:Y:S01]  /*0410*/  @P0 MOV R4, R5 ;  /* 0x0000000500040202 */ /* 0x000fe20000000f00 */
[----:B------:R-:W-:Y:S06]  /*0420*/  @P0 BRA `(.L_x_5) ;  /* 0x0000000000200947 */ /* 0x000fec0003800000 */
[----:B------:R-:W-:Y:S01]  /*0430*/  FADD R5, |R2|, |R2| ;  /* 0x4000000202057221 */ /* 0x000fe20000000200 */
[----:B------:R-:W-:-:S04]  /*0440*/  FADD R4, R4, 1 ;  /* 0x3f80000004047421 */ /* 0x000fc80000000000 */
[----:B------:R-:W-:-:S13]  /*0450*/  FSETP.GE.AND P0, PT, R9, R5, PT ;  /* 0x000000050900720b */ /* 0x000fda0003f06000 */
[----:B------:R-:W-:-:S05]  /*0460*/  @P0 FFMA R5, |R2|, -3, R9 ;  /* 0xc040000002050823 */ /* 0x000fca0000000209 */
[----:B------:R-:W-:Y:S01]  /*0470*/  FSETP.GE.AND P1, PT, R5, RZ, P0 ;  /* 0x000000ff0500720b */ /* 0x000fe20000726000 */
[----:B------:R-:W-:-:S12]  /*0480*/  @P0 FADD R5, R4, 1 ;  /* 0x3f80000004050421 */ /* 0x000fd80000000000 */
[----:B------:R-:W-:-:S05]  /*0490*/  @P1 FADD R5, R5, 1 ;  /* 0x3f80000005051421 */ /* 0x000fca0000000000 */
[----:B------:R-:W-:-:S07]  /*04a0*/  @P0 MOV R4, R5 ;  /* 0x0000000500040202 */ /* 0x000fce0000000f00 */
.L_x_5:
[----:B------:R-:W-:Y:S01]  /*04b0*/  FFMA R7, -|R2|, R4, R7 ;  /* 0x0000000402077223 */ /* 0x000fe20000000307 */
[----:B------:R-:W-:Y:S06]  /*04c0*/  BRA `(.L_x_3) ;  /* 0x0000000000787947 */ /* 0x000fec0003800000 */
.L_x_4:
[----:B------:R-:W-:Y:S02]  /*04d0*/  LOP3.LUT R6, R4, 0xff800000, RZ, 0xc0, !PT ;  /* 0xff80000004067812 */ /* 0x000fe400078ec0ff */
[C---:B------:R-:W-:Y:S02]  /*04e0*/  ISETP.GT.U32.AND P0, PT, R7.reuse, 0x7f7fffff, PT ;  /* 0x7f7fffff0700780c */ /* 0x040fe40003f04070 */
[----:B------:R-:W-:Y:S01]  /*04f0*/  FSETP.GT.AND P2, PT, |R2|, RZ, PT ;  /* 0x000000ff0200720b */ /* 0x000fe20003f44200 */
[C---:B------:R-:W-:Y:S01]  /*0500*/  IMAD.IADD R5, R7.reuse, 0x1, -R6 ;  /* 0x0000000107057824 */ /* 0x040fe200078e0a06 */
[----:B------:R-:W-:Y:S02]  /*0510*/  LOP3.LUT R7, R7, 0x7fffff, RZ, 0xc0, !PT ;  /* 0x007fffff07077812 */ /* 0x000fe400078ec0ff */
[----:B------:R-:W-:Y:S02]  /*0520*/  FSEL R6, R6, +QNAN , !P0 ;  /* 0x7fffffff06067808 */ /* 0x000fe40004000000 */
[----:B------:R-:W-:-:S02]  /*0530*/  LOP3.LUT R5, R5, 0xff800000, RZ, 0xc0, !PT ;  /* 0xff80000005057812 */ /* 0x000fc400078ec0ff */
[----:B------:R-:W-:Y:S02]  /*0540*/  LOP3.LUT R7, R7, 0x3f800000, RZ, 0xfc, !PT ;  /* 0x3f80000007077812 */ /* 0x000fe400078efcff */
[----:B------:R-:W-:Y:S02]  /*0550*/  IADD3 R5, PT, PT, R5, 0xb800000, RZ ;  /* 0x0b80000005057810 */ /* 0x000fe40007ffe0ff */
[----:B------:R-:W-:Y:S02]  /*0560*/  FSEL R10, R6, +QNAN , P2 ;  /* 0x7fffffff060a7808 */ /* 0x000fe40001000000 */
[----:B------:R-:W-:-:S13]  /*0570*/  ISETP.NE.AND P1, PT, R5, RZ, PT ;  /* 0x000000ff0500720c */ /* 0x000fda0003f25270 */
[----:B------:R-:W-:Y:S05]  /*0580*/  @!P1 BRA `(.L_x_6) ;  /* 0x0000000000409947 */ /* 0x000fea0003800000 */
[----:B------:R-:W-:-:S04]  /*0590*/  LOP3.LUT R4, R4, 0x7fffff, RZ, 0xc0, !PT ;  /* 0x007fffff04047812 */ /* 0x000fc800078ec0ff */
[----:B------:R-:W-:-:S04]  /*05a0*/  LOP3.LUT R4, R4, 0x3f800000, RZ, 0xfc, !PT ;  /* 0x3f80000004047812 */ /* 0x000fc800078efcff */
[----:B------:R0:W1:Y:S03]  /*05b0*/  MUFU.RCP R2, R4 ;  /* 0x0000000400027308 */ /* 0x0000660000001000 */
.L_x_7:
[----:B------:R-:W-:-:S04]  /*05c0*/  VIMNMX.U32 R6, PT, PT, R5, 0xb800000, PT ;  /* 0x0b80000005067848 */ /* 0x000fc80003fe0000 */
[C---:B------:R-:W-:Y:S02]  /*05d0*/  IADD3 R7, PT, PT, R6.reuse, R7, RZ ;  /* 0x0000000706077210 */ /* 0x040fe40007ffe0ff */
[----:B------:R-:W-:-:S03]  /*05e0*/  IADD3 R5, PT, PT, -R6, R5, RZ ;  /* 0x0000000506057210 */ /* 0x000fc60007ffe1ff */
[----:B-1----:R-:W-:Y:S01]  /*05f0*/  FMUL R9, R2, R7 ;  /* 0x0000000702097220 */ /* 0x002fe20000400000 */
[----:B------:R-:W-:-:S03]  /*0600*/  ISETP.NE.AND P1, PT, R5, RZ, PT ;  /* 0x000000ff0500720c */ /* 0x000fc60003f25270 */
[----:B------:R-:W-:-:S04]  /*0610*/  FFMA R8, -R4, R9, R7 ;  /* 0x0000000904087223 */ /* 0x000fc80000000107 */
[----:B------:R-:W-:-:S04]  /*0620*/  FFMA R8, R2, R8, R9 ;  /* 0x0000000802087223 */ /* 0x000fc80000000009 */
[----:B------:R-:W-:-:S04]  /*0630*/  FFMA R9, -R4, R8, R7 ;  /* 0x0000000804097223 */ /* 0x000fc80000000107 */
[----:B------:R-:W-:-:S06]  /*0640*/  FFMA.RZ R9, R2, R9, R8 ;  /* 0x0000000902097223 */ /* 0x000fcc000000c008 */
[----:B------:R-:W1:Y:S02]  /*0650*/  FRND.TRUNC R9, R9 ;  /* 0x0000000900097307 */ /* 0x000e64000020d000 */
[----:B-1----:R-:W-:-:S05]  /*0660*/  FFMA R7, -R4, R9, R7 ;  /* 0x0000000904077223 */ /* 0x002fca0000000107 */
[----:B------:R-:W-:-:S13]  /*0670*/  ISETP.NE.AND P0, PT, R7, RZ, PT ;  /* 0x000000ff0700720c */ /* 0x000fda0003f05270 */
[----:B------:R-:W-:Y:S05]  /*0680*/  @P0 BRA P1, `(.L_x_7) ;  /* 0xfffffffc00cc0947 */ /* 0x000fea000083ffff */
.L_x_6:
[----:B------:R-:W-:-:S04]  /*0690*/  FMUL R7, R7, 1.1920928955078125e-07 ;  /* 0x3400000007077820 */ /* 0x000fc80000400000 */
[----:B------:R-:W-:-:S07]  /*06a0*/  FMUL R7, R10, R7 ;  /* 0x000000070a077220 */ /* 0x000fce0000400000 */
.L_x_3:
[----:B0-----:R-:W0:Y:S01]  /*06b0*/  LDC.64 R4, c[0x0][0x380] ;  /* 0x0000e000ff047b82 */ /* 0x001e220000000a00 */
[C---:B------:R-:W-:Y:S02]  /*06c0*/  FSETP.NAN.AND P0, PT, |R7|.reuse, |R7|, PT ;  /* 0x400000070700720b */ /* 0x040fe40003f08200 */
[----:B------:R-:W-:-:S04]  /*06d0*/  LOP3.LUT R2, R7, 0x80000000, R3, 0xb8, !PT ;  /* 0x8000000007027812 */ /* 0x000fc800078eb803 */
[----:B------:R-:W-:Y:S01]  /*06e0*/  FSEL R7, R7, R2, P0 ;  /* 0x0000000207077208 */ /* 0x000fe20000000000 */
[----:B0-----:R-:W-:-:S05]  /*06f0*/  IMAD.WIDE.U32 R2, R0, 0x4, R4 ;  /* 0x0000000400027825 */ /* 0x001fca00078e0004 */
[----:B------:R-:W-:Y:S01]  /*0700*/  STG.E desc[UR4][R2.64], R7 ;  /* 0x0000000702007986 */ /* 0x000fe2000c101904 */
[----:B------:R-:W-:Y:S05]  /*0710*/  EXIT ;  /* 0x000000000000794d */ /* 0x000fea0003800000 */
.L_x_8:
        /* <DEDUP_REMOVED lines=14> */
.L_x_12:


//--------------------- .nv.shared.reserved.0     --------------------------
	.section	.nv.shared.reserved.0,"aw",@nobits
	.weak		__nv_reservedSMEM_offset_0_alias
	.size		__nv_reservedSMEM_offset_0_alias, 0, 64
	.other		__nv_reservedSMEM_offset_0_alias,@"STO_CUDA_RESERVED_SHARED STV_DEFAULT"
__nv_reservedSMEM_offset_0_alias:
	.zero		0
	.zero		64


//--------------------- .nv.constant0.default_function_kernel_3 --------------------------
	.section	.nv.constant0.default_function_kernel_3,"a",@progbits
	.sectionflags	@""
	.align	4
.nv.constant0.default_function_kernel_3:
	.zero		912


//--------------------- .nv.constant0.default_function_kernel --------------------------
	.section	.nv.constant0.default_function_kernel,"a",@progbits
	.sectionflags	@""
	.align	4
.nv.constant0.default_function_kernel:
	.zero		912


//--------------------- .nv.constant0.default_function_kernel_2 --------------------------
	.section	.nv.constant0.default_function_kernel_2,"a",@progbits
	.sectionflags	@""
	.align	4
.nv.constant0.default_function_kernel_2:
	.zero		912


//--------------------- .nv.constant0.default_function_kernel_1 --------------------------
	.section	.nv.constant0.default_function_kernel_1,"a",@progbits
	.sectionflags	@""
	.align	4
.nv.constant0.default_function_kernel_1:
	.zero		912


//--------------------- SYMBOLS --------------------------

	.type		.nv.reservedSmem.offset0,@object
	.size		.nv.reservedSmem.offset0,0x4
